//
// Generated by NVIDIA NVVM Compiler
//
// Compiler Build ID: CL-36424714
// Cuda compilation tools, release 13.0, V13.0.88
// Based on NVVM 20.0.0
//

.version 9.0
.target sm_100
.address_size 64

	// .globl	_Z8vecnormTPfiS_ii

.visible .entry _Z8vecnormTPfiS_ii(
	.param .u64 .ptr .align 1 _Z8vecnormTPfiS_ii_param_0,
	.param .u32 _Z8vecnormTPfiS_ii_param_1,
	.param .u64 .ptr .align 1 _Z8vecnormTPfiS_ii_param_2,
	.param .u32 _Z8vecnormTPfiS_ii_param_3,
	.param .u32 _Z8vecnormTPfiS_ii_param_4
)
{
	.reg .pred 	%p<7>;
	.reg .b32 	%r<29>;
	.reg .b32 	%f<25>;
	.reg .b64 	%rd<12>;

	ld.param.u64 	%rd4, [_Z8vecnormTPfiS_ii_param_0];
	ld.param.u32 	%r17, [_Z8vecnormTPfiS_ii_param_1];
	ld.param.u64 	%rd3, [_Z8vecnormTPfiS_ii_param_2];
	ld.param.u32 	%r18, [_Z8vecnormTPfiS_ii_param_3];
	ld.param.u32 	%r19, [_Z8vecnormTPfiS_ii_param_4];
	cvta.to.global.u64 	%rd1, %rd4;
	mov.u32 	%r20, %ctaid.x;
	mov.u32 	%r21, %ntid.x;
	mov.u32 	%r22, %tid.x;
	mad.lo.s32 	%r1, %r20, %r21, %r22;
	setp.ge.s32 	%p1, %r1, %r19;
	@%p1 bra 	$L__BB0_9;
	setp.lt.s32 	%p2, %r18, 1;
	mov.f32 	%f24, 0f00000000;
	@%p2 bra 	$L__BB0_8;
	mul.lo.s32 	%r2, %r17, %r1;
	and.b32  	%r3, %r18, 3;
	setp.lt.u32 	%p3, %r18, 4;
	mov.f32 	%f24, 0f00000000;
	mov.b32 	%r26, 0;
	@%p3 bra 	$L__BB0_5;
	and.b32  	%r26, %r18, 2147483644;
	neg.s32 	%r25, %r26;
	add.s64 	%rd2, %rd1, 8;
	mov.f32 	%f24, 0f00000000;
	mov.u32 	%r24, %r2;
$L__BB0_4:
	.pragma "nounroll";
	mul.wide.s32 	%rd5, %r24, 4;
	add.s64 	%rd6, %rd2, %rd5;
	ld.global.f32 	%f12, [%rd6+-8];
	fma.rn.f32 	%f13, %f12, %f12, %f24;
	ld.global.f32 	%f14, [%rd6+-4];
	fma.rn.f32 	%f15, %f14, %f14, %f13;
	ld.global.f32 	%f16, [%rd6];
	fma.rn.f32 	%f17, %f16, %f16, %f15;
	ld.global.f32 	%f18, [%rd6+4];
	fma.rn.f32 	%f24, %f18, %f18, %f17;
	add.s32 	%r25, %r25, 4;
	add.s32 	%r24, %r24, 4;
	setp.ne.s32 	%p4, %r25, 0;
	@%p4 bra 	$L__BB0_4;
$L__BB0_5:
	setp.eq.s32 	%p5, %r3, 0;
	@%p5 bra 	$L__BB0_8;
	add.s32 	%r28, %r26, %r2;
	neg.s32 	%r27, %r3;
$L__BB0_7:
	.pragma "nounroll";
	mul.wide.s32 	%rd7, %r28, 4;
	add.s64 	%rd8, %rd1, %rd7;
	ld.global.f32 	%f19, [%rd8];
	fma.rn.f32 	%f24, %f19, %f19, %f24;
	add.s32 	%r28, %r28, 1;
	add.s32 	%r27, %r27, 1;
	setp.ne.s32 	%p6, %r27, 0;
	@%p6 bra 	$L__BB0_7;
$L__BB0_8:
	cvta.to.global.u64 	%rd9, %rd3;
	mul.wide.s32 	%rd10, %r1, 4;
	add.s64 	%rd11, %rd9, %rd10;
	st.global.f32 	[%rd11], %f24;
$L__BB0_9:
	ret;

}
	// .globl	_Z7vecnormIfEvPT_iS1_ii
.visible .entry _Z7vecnormIfEvPT_iS1_ii(
	.param .u64 .ptr .align 1 _Z7vecnormIfEvPT_iS1_ii_param_0,
	.param .u32 _Z7vecnormIfEvPT_iS1_ii_param_1,
	.param .u64 .ptr .align 1 _Z7vecnormIfEvPT_iS1_ii_param_2,
	.param .u32 _Z7vecnormIfEvPT_iS1_ii_param_3,
	.param .u32 _Z7vecnormIfEvPT_iS1_ii_param_4
)
{
	.reg .pred 	%p<7>;
	.reg .b32 	%r<29>;
	.reg .b32 	%f<25>;
	.reg .b64 	%rd<15>;

	ld.param.u64 	%rd3, [_Z7vecnormIfEvPT_iS1_ii_param_0];
	ld.param.u32 	%r17, [_Z7vecnormIfEvPT_iS1_ii_param_1];
	ld.param.u64 	%rd2, [_Z7vecnormIfEvPT_iS1_ii_param_2];
	ld.param.u32 	%r19, [_Z7vecnormIfEvPT_iS1_ii_param_3];
	ld.param.u32 	%r18, [_Z7vecnormIfEvPT_iS1_ii_param_4];
	cvta.to.global.u64 	%rd1, %rd3;
	mov.u32 	%r20, %ctaid.x;
	mov.u32 	%r21, %ntid.x;
	mov.u32 	%r22, %tid.x;
	mad.lo.s32 	%r1, %r20, %r21, %r22;
	setp.ge.s32 	%p1, %r1, %r19;
	@%p1 bra 	$L__BB1_9;
	setp.lt.s32 	%p2, %r18, 1;
	mov.f32 	%f24, 0f00000000;
	@%p2 bra 	$L__BB1_8;
	and.b32  	%r2, %r18, 3;
	setp.lt.u32 	%p3, %r18, 4;
	mov.f32 	%f24, 0f00000000;
	mov.b32 	%r26, 0;
	@%p3 bra 	$L__BB1_5;
	and.b32  	%r26, %r18, 2147483644;
	neg.s32 	%r25, %r26;
	shl.b32 	%r5, %r17, 2;
	mov.f32 	%f24, 0f00000000;
	mul.wide.s32 	%rd6, %r17, 4;
	mov.u32 	%r24, %r1;
$L__BB1_4:
	.pragma "nounroll";
	mul.wide.s32 	%rd4, %r24, 4;
	add.s64 	%rd5, %rd1, %rd4;
	ld.global.f32 	%f12, [%rd5];
	fma.rn.f32 	%f13, %f12, %f12, %f24;
	add.s64 	%rd7, %rd5, %rd6;
	ld.global.f32 	%f14, [%rd7];
	fma.rn.f32 	%f15, %f14, %f14, %f13;
	add.s64 	%rd8, %rd7, %rd6;
	ld.global.f32 	%f16, [%rd8];
	fma.rn.f32 	%f17, %f16, %f16, %f15;
	add.s64 	%rd9, %rd8, %rd6;
	ld.global.f32 	%f18, [%rd9];
	fma.rn.f32 	%f24, %f18, %f18, %f17;
	add.s32 	%r25, %r25, 4;
	add.s32 	%r24, %r24, %r5;
	setp.ne.s32 	%p4, %r25, 0;
	@%p4 bra 	$L__BB1_4;
$L__BB1_5:
	setp.eq.s32 	%p5, %r2, 0;
	@%p5 bra 	$L__BB1_8;
	mad.lo.s32 	%r28, %r26, %r17, %r1;
	neg.s32 	%r27, %r2;
$L__BB1_7:
	.pragma "nounroll";
	mul.wide.s32 	%rd10, %r28, 4;
	add.s64 	%rd11, %rd1, %rd10;
	ld.global.f32 	%f19, [%rd11];
	fma.rn.f32 	%f24, %f19, %f19, %f24;
	add.s32 	%r28, %r28, %r17;
	add.s32 	%r27, %r27, 1;
	setp.ne.s32 	%p6, %r27, 0;
	@%p6 bra 	$L__BB1_7;
$L__BB1_8:
	cvta.to.global.u64 	%rd12, %rd2;
	mul.wide.s32 	%rd13, %r1, 4;
	add.s64 	%rd14, %rd12, %rd13;
	st.global.f32 	[%rd14], %f24;
$L__BB1_9:
	ret;

}
	// .globl	_Z3rbfIffEviiPT_iS1_S1_S1_iT0_S1_S1_
.visible .entry _Z3rbfIffEviiPT_iS1_S1_S1_iT0_S1_S1_(
	.param .u32 _Z3rbfIffEviiPT_iS1_S1_S1_iT0_S1_S1__param_0,
	.param .u32 _Z3rbfIffEviiPT_iS1_S1_S1_iT0_S1_S1__param_1,
	.param .u64 .ptr .align 1 _Z3rbfIffEviiPT_iS1_S1_S1_iT0_S1_S1__param_2,
	.param .u32 _Z3rbfIffEviiPT_iS1_S1_S1_iT0_S1_S1__param_3,
	.param .u64 .ptr .align 1 _Z3rbfIffEviiPT_iS1_S1_S1_iT0_S1_S1__param_4,
	.param .u64 .ptr .align 1 _Z3rbfIffEviiPT_iS1_S1_S1_iT0_S1_S1__param_5,
	.param .u64 .ptr .align 1 _Z3rbfIffEviiPT_iS1_S1_S1_iT0_S1_S1__param_6,
	.param .u32 _Z3rbfIffEviiPT_iS1_S1_S1_iT0_S1_S1__param_7,
	.param .f32 _Z3rbfIffEviiPT_iS1_S1_S1_iT0_S1_S1__param_8,
	.param .u64 .ptr .align 1 _Z3rbfIffEviiPT_iS1_S1_S1_iT0_S1_S1__param_9,
	.param .u64 .ptr .align 1 _Z3rbfIffEviiPT_iS1_S1_S1_iT0_S1_S1__param_10
)
{
	.reg .pred 	%p<4>;
	.reg .b32 	%r<17>;
	.reg .b32 	%f<15>;
	.reg .b64 	%rd<24>;

	ld.param.u32 	%r5, [_Z3rbfIffEviiPT_iS1_S1_S1_iT0_S1_S1__param_0];
	ld.param.u32 	%r6, [_Z3rbfIffEviiPT_iS1_S1_S1_iT0_S1_S1__param_1];
	ld.param.u32 	%r3, [_Z3rbfIffEviiPT_iS1_S1_S1_iT0_S1_S1__param_3];
	ld.param.u64 	%rd2, [_Z3rbfIffEviiPT_iS1_S1_S1_iT0_S1_S1__param_4];
	ld.param.u64 	%rd3, [_Z3rbfIffEviiPT_iS1_S1_S1_iT0_S1_S1__param_5];
	ld.param.u64 	%rd4, [_Z3rbfIffEviiPT_iS1_S1_S1_iT0_S1_S1__param_6];
	ld.param.u32 	%r4, [_Z3rbfIffEviiPT_iS1_S1_S1_iT0_S1_S1__param_7];
	ld.param.f32 	%f1, [_Z3rbfIffEviiPT_iS1_S1_S1_iT0_S1_S1__param_8];
	ld.param.u64 	%rd5, [_Z3rbfIffEviiPT_iS1_S1_S1_iT0_S1_S1__param_9];
	ld.param.u64 	%rd6, [_Z3rbfIffEviiPT_iS1_S1_S1_iT0_S1_S1__param_10];
	mov.u32 	%r8, %ctaid.x;
	mov.u32 	%r9, %ntid.x;
	mov.u32 	%r10, %tid.x;
	mad.lo.s32 	%r1, %r8, %r9, %r10;
	mov.u32 	%r11, %ctaid.y;
	mov.u32 	%r12, %ntid.y;
	mov.u32 	%r13, %tid.y;
	mad.lo.s32 	%r14, %r11, %r12, %r13;
	setp.ge.s32 	%p1, %r1, %r5;
	setp.ge.s32 	%p2, %r14, %r6;
	or.pred  	%p3, %p1, %p2;
	@%p3 bra 	$L__BB2_2;
	ld.param.u64 	%rd23, [_Z3rbfIffEviiPT_iS1_S1_S1_iT0_S1_S1__param_2];
	cvta.to.global.u64 	%rd7, %rd5;
	cvta.to.global.u64 	%rd8, %rd6;
	cvta.to.global.u64 	%rd9, %rd2;
	cvta.to.global.u64 	%rd10, %rd3;
	cvta.to.global.u64 	%rd11, %rd4;
	cvta.to.global.u64 	%rd12, %rd23;
	mul.wide.s32 	%rd13, %r1, 4;
	add.s64 	%rd14, %rd7, %rd13;
	ld.global.f32 	%f2, [%rd14];
	mul.wide.u32 	%rd15, %r14, 4;
	add.s64 	%rd16, %rd8, %rd15;
	ld.global.f32 	%f3, [%rd16];
	mul.f32 	%f4, %f2, %f3;
	add.s64 	%rd17, %rd9, %rd13;
	ld.global.f32 	%f5, [%rd17];
	add.s64 	%rd18, %rd10, %rd15;
	ld.global.f32 	%f6, [%rd18];
	add.f32 	%f7, %f5, %f6;
	mad.lo.s32 	%r15, %r4, %r14, %r1;
	mul.wide.s32 	%rd19, %r15, 4;
	add.s64 	%rd20, %rd11, %rd19;
	ld.global.f32 	%f8, [%rd20];
	add.f32 	%f9, %f8, %f8;
	sub.f32 	%f10, %f7, %f9;
	mul.f32 	%f11, %f10, %f1;
	mul.f32 	%f12, %f11, 0fBFB8AA3B;
	ex2.approx.f32 	%f13, %f12;
	mul.f32 	%f14, %f4, %f13;
	mad.lo.s32 	%r16, %r3, %r14, %r1;
	mul.wide.s32 	%rd21, %r16, 4;
	add.s64 	%rd22, %rd12, %rd21;
	st.global.f32 	[%rd22], %f14;
$L__BB2_2:
	ret;

}


// ===== COMPILED SASS (sm_100) =====

	.target	sm_100

	.elftype	@"ET_EXEC"


//--------------------- .note.nv.tkinfo           --------------------------
	.section	.note.nv.tkinfo,"",@"SHT_NOTE"
	.sectionflags	@"SHF_NOTE_NV_TKINFO"
	.tkinfo
        /*0018*/ 	.word	0x00000002
        /*0030*/ 	.string	""
        /*0030*/ 	.string	"ptxas"
        /*0030*/ 	.string	"Cuda compilation tools, release 13.0, V13.0.88"
        /*0030*/ 	.string	"Build cuda_13.0.r13.0/compiler.36424714_0"
        /*0030*/ 	.string	"-arch sm_100 -m 64 "



//--------------------- .note.nv.cuinfo           --------------------------
	.section	.note.nv.cuinfo,"",@"SHT_NOTE"
	.sectionflags	@"SHF_NOTE_NV_CUINFO"
        /*0018*/ 	.short	0x0002
        /*001a*/ 	.short	0x0064
        /*001c*/ 	.short	0x0082
	.zero		2


//--------------------- .nv.info                  --------------------------
	.section	.nv.info,"",@"SHT_CUDA_INFO"
	.align	4


	//----- nvinfo : EIATTR_REGCOUNT
	.align		4
        /*0000*/ 	.byte	0x04, 0x2f
        /*0002*/ 	.short	(.L_1 - .L_0)
	.align		4
.L_0:
        /*0004*/ 	.word	index@(_Z8vecnormTPfiS_ii)
        /*0008*/ 	.word	0x00000012


	//----- nvinfo : EIATTR_FRAME_SIZE
	.align		4
.L_1:
        /*000c*/ 	.byte	0x04, 0x11
        /*000e*/ 	.short	(.L_3 - .L_2)
	.align		4
.L_2:
        /*0010*/ 	.word	index@(_Z8vecnormTPfiS_ii)
        /*0014*/ 	.word	0x00000000


	//----- nvinfo : EIATTR_REGCOUNT
	.align		4
.L_3:
        /*0018*/ 	.byte	0x04, 0x2f
        /*001a*/ 	.short	(.L_5 - .L_4)
	.align		4
.L_4:
        /*001c*/ 	.word	index@(_Z7vecnormIfEvPT_iS1_ii)
        /*0020*/ 	.word	0x00000014


	//----- nvinfo : EIATTR_FRAME_SIZE
	.align		4
.L_5:
        /*0024*/ 	.byte	0x04, 0x11
        /*0026*/ 	.short	(.L_7 - .L_6)
	.align		4
.L_6:
        /*0028*/ 	.word	index@(_Z7vecnormIfEvPT_iS1_ii)
        /*002c*/ 	.word	0x00000000


	//----- nvinfo : EIATTR_REGCOUNT
	.align		4
.L_7:
        /*0030*/ 	.byte	0x04, 0x2f
        /*0032*/ 	.short	(.L_9 - .L_8)
	.align		4
.L_8:
        /*0034*/ 	.word	index@(_Z3rbfIffEviiPT_iS1_S1_S1_iT0_S1_S1_)
        /*0038*/ 	.word	0x00000012


	//----- nvinfo : EIATTR_FRAME_SIZE
	.align		4
.L_9:
        /*003c*/ 	.byte	0x04, 0x11
        /*003e*/ 	.short	(.L_11 - .L_10)
	.align		4
.L_10:
        /*0040*/ 	.word	index@(_Z3rbfIffEviiPT_iS1_S1_S1_iT0_S1_S1_)
        /*0044*/ 	.word	0x00000000


	//----- nvinfo : EIATTR_MIN_STACK_SIZE
	.align		4
.L_11:
        /*0048*/ 	.byte	0x04, 0x12
        /*004a*/ 	.short	(.L_13 - .L_12)
	.align		4
.L_12:
        /*004c*/ 	.word	index@(_Z3rbfIffEviiPT_iS1_S1_S1_iT0_S1_S1_)
        /*0050*/ 	.word	0x00000000


	//----- nvinfo : EIATTR_MIN_STACK_SIZE
	.align		4
.L_13:
        /*0054*/ 	.byte	0x04, 0x12
        /*0056*/ 	.short	(.L_15 - .L_14)
	.align		4
.L_14:
        /*0058*/ 	.word	index@(_Z7vecnormIfEvPT_iS1_ii)
        /*005c*/ 	.word	0x00000000


	//----- nvinfo : EIATTR_MIN_STACK_SIZE
	.align		4
.L_15:
        /*0060*/ 	.byte	0x04, 0x12
        /*0062*/ 	.short	(.L_17 - .L_16)
	.align		4
.L_16:
        /*0064*/ 	.word	index@(_Z8vecnormTPfiS_ii)
        /*0068*/ 	.word	0x00000000
.L_17:


//--------------------- .nv.compat                --------------------------
	.section	.nv.compat,"",@"SHT_CUDA_COMPAT_INFO"
	.align	4
        /*0000*/ 	.byte	0x02, 0x09, 0x00, 0x00, 0x02, 0x02, 0x01, 0x00, 0x02, 0x05, 0x05, 0x00, 0x03, 0x07, 0x01, 0x01
        /*0010*/ 	.byte	0x02, 0x03, 0x00, 0x00, 0x02, 0x06, 0x01, 0x00, 0x04, 0x0b, 0x08, 0x00, 0x01, 0x00, 0x00, 0x00
        /*0020*/ 	.byte	0x00, 0x00, 0x00, 0x00


//--------------------- .nv.info._Z3rbfIffEviiPT_iS1_S1_S1_iT0_S1_S1_ --------------------------
	.section	.nv.info._Z3rbfIffEviiPT_iS1_S1_S1_iT0_S1_S1_,"",@"SHT_CUDA_INFO"
	.sectionflags	@""
	.align	4


	//----- nvinfo : EIATTR_CUDA_API_VERSION
	.align		4
        /*0000*/ 	.byte	0x04, 0x37
        /*0002*/ 	.short	(.L_19 - .L_18)
.L_18:
        /*0004*/ 	.word	0x00000082


	//----- nvinfo : EIATTR_KPARAM_INFO
	.align		4
.L_19:
        /*0008*/ 	.byte	0x04, 0x17
        /*000a*/ 	.short	(.L_21 - .L_20)
.L_20:
        /*000c*/ 	.word	0x00000000
        /*0010*/ 	.short	0x000a
        /*0012*/ 	.short	0x0040
        /*0014*/ 	.byte	0x00, 0xf5, 0x21, 0x00


	//----- nvinfo : EIATTR_KPARAM_INFO
	.align		4
.L_21:
        /*0018*/ 	.byte	0x04, 0x17
        /*001a*/ 	.short	(.L_23 - .L_22)
.L_22:
        /*001c*/ 	.word	0x00000000
        /*0020*/ 	.short	0x0009
        /*0022*/ 	.short	0x0038
        /*0024*/ 	.byte	0x00, 0xf5, 0x21, 0x00


	//----- nvinfo : EIATTR_KPARAM_INFO
	.align		4
.L_23:
        /*0028*/ 	.byte	0x04, 0x17
        /*002a*/ 	.short	(.L_25 - .L_24)
.L_24:
        /*002c*/ 	.word	0x00000000
        /*0030*/ 	.short	0x0008
        /*0032*/ 	.short	0x0034
        /*0034*/ 	.byte	0x00, 0xf0, 0x11, 0x00


	//----- nvinfo : EIATTR_KPARAM_INFO
	.align		4
.L_25:
        /*0038*/ 	.byte	0x04, 0x17
        /*003a*/ 	.short	(.L_27 - .L_26)
.L_26:
        /*003c*/ 	.word	0x00000000
        /*0040*/ 	.short	0x0007
        /*0042*/ 	.short	0x0030
        /*0044*/ 	.byte	0x00, 0xf0, 0x11, 0x00


	//----- nvinfo : EIATTR_KPARAM_INFO
	.align		4
.L_27:
        /*0048*/ 	.byte	0x04, 0x17
        /*004a*/ 	.short	(.L_29 - .L_28)
.L_28:
        /*004c*/ 	.word	0x00000000
        /*0050*/ 	.short	0x0006
        /*0052*/ 	.short	0x0028
        /*0054*/ 	.byte	0x00, 0xf5, 0x21, 0x00


	//----- nvinfo : EIATTR_KPARAM_INFO
	.align		4
.L_29:
        /*0058*/ 	.byte	0x04, 0x17
        /*005a*/ 	.short	(.L_31 - .L_30)
.L_30:
        /*005c*/ 	.word	0x00000000
        /*0060*/ 	.short	0x0005
        /*0062*/ 	.short	0x0020
        /*0064*/ 	.byte	0x00, 0xf5, 0x21, 0x00


	//----- nvinfo : EIATTR_KPARAM_INFO
	.align		4
.L_31:
        /*0068*/ 	.byte	0x04, 0x17
        /*006a*/ 	.short	(.L_33 - .L_32)
.L_32:
        /*006c*/ 	.word	0x00000000
        /*0070*/ 	.short	0x0004
        /*0072*/ 	.short	0x0018
        /*0074*/ 	.byte	0x00, 0xf5, 0x21, 0x00


	//----- nvinfo : EIATTR_KPARAM_INFO
	.align		4
.L_33:
        /*0078*/ 	.byte	0x04, 0x17
        /*007a*/ 	.short	(.L_35 - .L_34)
.L_34:
        /*007c*/ 	.word	0x00000000
        /*0080*/ 	.short	0x0003
        /*0082*/ 	.short	0x0010
        /*0084*/ 	.byte	0x00, 0xf0, 0x11, 0x00


	//----- nvinfo : EIATTR_KPARAM_INFO
	.align		4
.L_35:
        /*0088*/ 	.byte	0x04, 0x17
        /*008a*/ 	.short	(.L_37 - .L_36)
.L_36:
        /*008c*/ 	.word	0x00000000
        /*0090*/ 	.short	0x0002
        /*0092*/ 	.short	0x0008
        /*0094*/ 	.byte	0x00, 0xf5, 0x21, 0x00


	//----- nvinfo : EIATTR_KPARAM_INFO
	.align		4
.L_37:
        /*0098*/ 	.byte	0x04, 0x17
        /*009a*/ 	.short	(.L_39 - .L_38)
.L_38:
        /*009c*/ 	.word	0x00000000
        /*00a0*/ 	.short	0x0001
        /*00a2*/ 	.short	0x0004
        /*00a4*/ 	.byte	0x00, 0xf0, 0x11, 0x00


	//----- nvinfo : EIATTR_KPARAM_INFO
	.align		4
.L_39:
        /*00a8*/ 	.byte	0x04, 0x17
        /*00aa*/ 	.short	(.L_41 - .L_40)
.L_40:
        /*00ac*/ 	.word	0x00000000
        /*00b0*/ 	.short	0x0000
        /*00b2*/ 	.short	0x0000
        /*00b4*/ 	.byte	0x00, 0xf0, 0x11, 0x00


	//----- nvinfo : EIATTR_SPARSE_MMA_MASK
	.align		4
.L_41:
        /*00b8*/ 	.byte	0x03, 0x50
        /*00ba*/ 	.short	0x0000


	//----- nvinfo : EIATTR_MAXREG_COUNT
	.align		4
        /*00bc*/ 	.byte	0x03, 0x1b
        /*00be*/ 	.short	0x00ff


	//----- nvinfo : EIATTR_MERCURY_ISA_VERSION
	.align		4
        /*00c0*/ 	.byte	0x03, 0x5f
        /*00c2*/ 	.short	0x0101


	//----- nvinfo : EIATTR_VRC_CTA_INIT_COUNT
	.align		4
        /*00c4*/ 	.byte	0x02, 0x4a
	.zero		1
	.zero		1


	//----- nvinfo : EIATTR_EXIT_INSTR_OFFSETS
	.align		4
        /*00c8*/ 	.byte	0x04, 0x1c
        /*00ca*/ 	.short	(.L_43 - .L_42)


	//   ....[0]....
.L_42:
        /*00cc*/ 	.word	0x000000c0


	//   ....[1]....
        /*00d0*/ 	.word	0x000002f0


	//----- nvinfo : EIATTR_CBANK_PARAM_SIZE
	.align		4
.L_43:
        /*00d4*/ 	.byte	0x03, 0x19
        /*00d6*/ 	.short	0x0048


	//----- nvinfo : EIATTR_PARAM_CBANK
	.align		4
        /*00d8*/ 	.byte	0x04, 0x0a
        /*00da*/ 	.short	(.L_45 - .L_44)
	.align		4
.L_44:
        /*00dc*/ 	.word	index@(.nv.constant0._Z3rbfIffEviiPT_iS1_S1_S1_iT0_S1_S1_)
        /*00e0*/ 	.short	0x0380
        /*00e2*/ 	.short	0x0048


	//----- nvinfo : EIATTR_SW_WAR
	.align		4
.L_45:
        /*00e4*/ 	.byte	0x04, 0x36
        /*00e6*/ 	.short	(.L_47 - .L_46)
.L_46:
        /*00e8*/ 	.word	0x00000008
.L_47:


//--------------------- .nv.info._Z7vecnormIfEvPT_iS1_ii --------------------------
	.section	.nv.info._Z7vecnormIfEvPT_iS1_ii,"",@"SHT_CUDA_INFO"
	.sectionflags	@""
	.align	4


	//----- nvinfo : EIATTR_CUDA_API_VERSION
	.align		4
        /*0000*/ 	.byte	0x04, 0x37
        /*0002*/ 	.short	(.L_49 - .L_48)
.L_48:
        /*0004*/ 	.word	0x00000082


	//----- nvinfo : EIATTR_KPARAM_INFO
	.align		4
.L_49:
        /*0008*/ 	.byte	0x04, 0x17
        /*000a*/ 	.short	(.L_51 - .L_50)
.L_50:
        /*000c*/ 	.word	0x00000000
        /*0010*/ 	.short	0x0004
        /*0012*/ 	.short	0x001c
        /*0014*/ 	.byte	0x00, 0xf0, 0x11, 0x00


	//----- nvinfo : EIATTR_KPARAM_INFO
	.align		4
.L_51:
        /*0018*/ 	.byte	0x04, 0x17
        /*001a*/ 	.short	(.L_53 - .L_52)
.L_52:
        /*001c*/ 	.word	0x00000000
        /*0020*/ 	.short	0x0003
        /*0022*/ 	.short	0x0018
        /*0024*/ 	.byte	0x00, 0xf0, 0x11, 0x00


	//----- nvinfo : EIATTR_KPARAM_INFO
	.align		4
.L_53:
        /*0028*/ 	.byte	0x04, 0x17
        /*002a*/ 	.short	(.L_55 - .L_54)
.L_54:
        /*002c*/ 	.word	0x00000000
        /*0030*/ 	.short	0x0002
        /*0032*/ 	.short	0x0010
        /*0034*/ 	.byte	0x00, 0xf5, 0x21, 0x00


	//----- nvinfo : EIATTR_KPARAM_INFO
	.align		4
.L_55:
        /*0038*/ 	.byte	0x04, 0x17
        /*003a*/ 	.short	(.L_57 - .L_56)
.L_56:
        /*003c*/ 	.word	0x00000000
        /*0040*/ 	.short	0x0001
        /*0042*/ 	.short	0x0008
        /*0044*/ 	.byte	0x00, 0xf0, 0x11, 0x00


	//----- nvinfo : EIATTR_KPARAM_INFO
	.align		4
.L_57:
        /*0048*/ 	.byte	0x04, 0x17
        /*004a*/ 	.short	(.L_59 - .L_58)
.L_58:
        /*004c*/ 	.word	0x00000000
        /*0050*/ 	.short	0x0000
        /*0052*/ 	.short	0x0000
        /*0054*/ 	.byte	0x00, 0xf5, 0x21, 0x00


	//----- nvinfo : EIATTR_SPARSE_MMA_MASK
	.align		4
.L_59:
        /*0058*/ 	.byte	0x03, 0x50
        /*005a*/ 	.short	0x0000


	//----- nvinfo : EIATTR_MAXREG_COUNT
	.align		4
        /*005c*/ 	.byte	0x03, 0x1b
        /*005e*/ 	.short	0x00ff


	//----- nvinfo : EIATTR_MERCURY_ISA_VERSION
	.align		4
        /*0060*/ 	.byte	0x03, 0x5f
        /*0062*/ 	.short	0x0101


	//----- nvinfo : EIATTR_VRC_CTA_INIT_COUNT
	.align		4
        /*0064*/ 	.byte	0x02, 0x4a
	.zero		1
	.zero		1


	//----- nvinfo : EIATTR_EXIT_INSTR_OFFSETS
	.align		4
        /*0068*/ 	.byte	0x04, 0x1c
        /*006a*/ 	.short	(.L_61 - .L_60)


	//   ....[0]....
.L_60:
        /*006c*/ 	.word	0x00000070


	//   ....[1]....
        /*0070*/ 	.word	0x00000380


	//----- nvinfo : EIATTR_CBANK_PARAM_SIZE
	.align		4
.L_61:
        /*0074*/ 	.byte	0x03, 0x19
        /*0076*/ 	.short	0x0020


	//----- nvinfo : EIATTR_PARAM_CBANK
	.align		4
        /*0078*/ 	.byte	0x04, 0x0a
        /*007a*/ 	.short	(.L_63 - .L_62)
	.align		4
.L_62:
        /*007c*/ 	.word	index@(.nv.constant0._Z7vecnormIfEvPT_iS1_ii)
        /*0080*/ 	.short	0x0380
        /*0082*/ 	.short	0x0020


	//----- nvinfo : EIATTR_SW_WAR
	.align		4
.L_63:
        /*0084*/ 	.byte	0x04, 0x36
        /*0086*/ 	.short	(.L_65 - .L_64)
.L_64:
        /*0088*/ 	.word	0x00000008
.L_65:


//--------------------- .nv.info._Z8vecnormTPfiS_ii --------------------------
	.section	.nv.info._Z8vecnormTPfiS_ii,"",@"SHT_CUDA_INFO"
	.sectionflags	@""
	.align	4


	//----- nvinfo : EIATTR_CUDA_API_VERSION
	.align		4
        /*0000*/ 	.byte	0x04, 0x37
        /*0002*/ 	.short	(.L_67 - .L_66)
.L_66:
        /*0004*/ 	.word	0x00000082


	//----- nvinfo : EIATTR_KPARAM_INFO
	.align		4
.L_67:
        /*0008*/ 	.byte	0x04, 0x17
        /*000a*/ 	.short	(.L_69 - .L_68)
.L_68:
        /*000c*/ 	.word	0x00000000
        /*0010*/ 	.short	0x0004
        /*0012*/ 	.short	0x001c
        /*0014*/ 	.byte	0x00, 0xf0, 0x11, 0x00


	//----- nvinfo : EIATTR_KPARAM_INFO
	.align		4
.L_69:
        /*0018*/ 	.byte	0x04, 0x17
        /*001a*/ 	.short	(.L_71 - .L_70)
.L_70:
        /*001c*/ 	.word	0x00000000
        /*0020*/ 	.short	0x0003
        /*0022*/ 	.short	0x0018
        /*0024*/ 	.byte	0x00, 0xf0, 0x11, 0x00


	//----- nvinfo : EIATTR_KPARAM_INFO
	.align		4
.L_71:
        /*0028*/ 	.byte	0x04, 0x17
        /*002a*/ 	.short	(.L_73 - .L_72)
.L_72:
        /*002c*/ 	.word	0x00000000
        /*0030*/ 	.short	0x0002
        /*0032*/ 	.short	0x0010
        /*0034*/ 	.byte	0x00, 0xf5, 0x21, 0x00


	//----- nvinfo : EIATTR_KPARAM_INFO
	.align		4
.L_73:
        /*0038*/ 	.byte	0x04, 0x17
        /*003a*/ 	.short	(.L_75 - .L_74)
.L_74:
        /*003c*/ 	.word	0x00000000
        /*0040*/ 	.short	0x0001
        /*0042*/ 	.short	0x0008
        /*0044*/ 	.byte	0x00, 0xf0, 0x11, 0x00


	//----- nvinfo : EIATTR_KPARAM_INFO
	.align		4
.L_75:
        /*0048*/ 	.byte	0x04, 0x17
        /*004a*/ 	.short	(.L_77 - .L_76)
.L_76:
        /*004c*/ 	.word	0x00000000
        /*0050*/ 	.short	0x0000
        /*0052*/ 	.short	0x0000
        /*0054*/ 	.byte	0x00, 0xf5, 0x21, 0x00


	//----- nvinfo : EIATTR_SPARSE_MMA_MASK
	.align		4
.L_77:
        /*0058*/ 	.byte	0x03, 0x50
        /*005a*/ 	.short	0x0000


	//----- nvinfo : EIATTR_MAXREG_COUNT
	.align		4
        /*005c*/ 	.byte	0x03, 0x1b
        /*005e*/ 	.short	0x00ff


	//----- nvinfo : EIATTR_MERCURY_ISA_VERSION
	.align		4
        /*0060*/ 	.byte	0x03, 0x5f
        /*0062*/ 	.short	0x0101


	//----- nvinfo : EIATTR_VRC_CTA_INIT_COUNT
	.align		4
        /*0064*/ 	.byte	0x02, 0x4a
	.zero		1
	.zero		1


	//----- nvinfo : EIATTR_EXIT_INSTR_OFFSETS
	.align		4
        /*0068*/ 	.byte	0x04, 0x1c
        /*006a*/ 	.short	(.L_79 - .L_78)


	//   ....[0]....
.L_78:
        /*006c*/ 	.word	0x00000070


	//   ....[1]....
        /*0070*/ 	.word	0x00000390


	//----- nvinfo : EIATTR_CBANK_PARAM_SIZE
	.align		4
.L_79:
        /*0074*/ 	.byte	0x03, 0x19
        /*0076*/ 	.short	0x0020


	//----- nvinfo : EIATTR_PARAM_CBANK
	.align		4
        /*0078*/ 	.byte	0x04, 0x0a
        /*007a*/ 	.short	(.L_81 - .L_80)
	.align		4
.L_80:
        /*007c*/ 	.word	index@(.nv.constant0._Z8vecnormTPfiS_ii)
        /*0080*/ 	.short	0x0380
        /*0082*/ 	.short	0x0020


	//----- nvinfo : EIATTR_SW_WAR
	.align		4
.L_81:
        /*0084*/ 	.byte	0x04, 0x36
        /*0086*/ 	.short	(.L_83 - .L_82)
.L_82:
        /*0088*/ 	.word	0x00000008
.L_83:


//--------------------- .nv.callgraph             --------------------------
	.section	.nv.callgraph,"",@"SHT_CUDA_CALLGRAPH"
	.align	4
	.sectionentsize	8
	.align		4
        /*0000*/ 	.word	0x00000000
	.align		4
        /*0004*/ 	.word	0xffffffff
	.align		4
        /*0008*/ 	.word	0x00000000
	.align		4
        /*000c*/ 	.word	0xfffffffe
	.align		4
        /*0010*/ 	.word	0x00000000
	.align		4
        /*0014*/ 	.word	0xfffffffd
	.align		4
        /*0018*/ 	.word	0x00000000
	.align		4
        /*001c*/ 	.word	0xfffffffc


//--------------------- .text._Z3rbfIffEviiPT_iS1_S1_S1_iT0_S1_S1_ --------------------------
	.section	.text._Z3rbfIffEviiPT_iS1_S1_S1_iT0_S1_S1_,"ax",@progbits
	.align	128
        .global         _Z3rbfIffEviiPT_iS1_S1_S1_iT0_S1_S1_
        .type           _Z3rbfIffEviiPT_iS1_S1_S1_iT0_S1_S1_,@function
        .size           _Z3rbfIffEviiPT_iS1_S1_S1_iT0_S1_S1_,(.L_x_11 - _Z3rbfIffEviiPT_iS1_S1_S1_iT0_S1_S1_)
        .other          _Z3rbfIffEviiPT_iS1_S1_S1_iT0_S1_S1_,@"STO_CUDA_ENTRY STV_DEFAULT"
_Z3rbfIffEviiPT_iS1_S1_S1_iT0_S1_S1_:
.text._Z3rbfIffEviiPT_iS1_S1_S1_iT0_S1_S1_:
[----:B------:R-:W-:Y:S01]  /*0000*/  LDC R1, c[0x0][0x37c] ;  /* 0x0000df00ff017b82 */ /* 0x000fe20000000800 */
[----:B------:R-:W0:Y:S07]  /*0010*/  S2R R2, SR_TID.Y ;  /* 0x0000000000027919 */ /* 0x000e2e0000002200 */
[----:B------:R-:W1:Y:S01]  /*0020*/  LDC R0, c[0x0][0x360] ;  /* 0x0000d800ff007b82 */ /* 0x000e620000000800 */
[----:B------:R-:W2:Y:S01]  /*0030*/  LDCU.64 UR6, c[0x0][0x380] ;  /* 0x00007000ff0677ac */ /* 0x000ea20008000a00 */
[----:B------:R-:W1:Y:S06]  /*0040*/  S2R R5, SR_TID.X ;  /* 0x0000000000057919 */ /* 0x000e6c0000002100 */
[----:B------:R-:W0:Y:S08]  /*0050*/  S2UR UR5, SR_CTAID.Y ;  /* 0x00000000000579c3 */ /* 0x000e300000002600 */
[----:B------:R-:W0:Y:S08]  /*0060*/  LDC R3, c[0x0][0x364] ;  /* 0x0000d900ff037b82 */ /* 0x000e300000000800 */
[----:B------:R-:W1:Y:S01]  /*0070*/  S2UR UR4, SR_CTAID.X ;  /* 0x00000000000479c3 */ /* 0x000e620000002500 */
[----:B0-----:R-:W-:-:S05]  /*0080*/  IMAD R3, R3, UR5, R2 ;  /* 0x0000000503037c24 */ /* 0x001fca000f8e0202 */
[----:B--2---:R-:W-:Y:S01]  /*0090*/  ISETP.GE.AND P0, PT, R3, UR7, PT ;  /* 0x0000000703007c0c */ /* 0x004fe2000bf06270 */
[----:B-1----:R-:W-:-:S05]  /*00a0*/  IMAD R0, R0, UR4, R5 ;  /* 0x0000000400007c24 */ /* 0x002fca000f8e0205 */
[----:B------:R-:W-:-:S13]  /*00b0*/  ISETP.GE.OR P0, PT, R0, UR6, P0 ;  /* 0x0000000600007c0c */ /* 0x000fda0008706670 */
[----:B------:R-:W-:Y:S05]  /*00c0*/  @P0 EXIT ;  /* 0x000000000000094d */ /* 0x000fea0003800000 */
[----:B------:R-:W0:Y:S01]  /*00d0*/  LDC.64 R8, c[0x0][0x398] ;  /* 0x0000e600ff087b82 */ /* 0x000e220000000a00 */
[----:B------:R-:W1:Y:S01]  /*00e0*/  LDCU.64 UR6, c[0x0][0x3b0] ;  /* 0x00007600ff0677ac */ /* 0x000e620008000a00 */
[----:B------:R-:W2:Y:S06]  /*00f0*/  LDCU.64 UR4, c[0x0][0x358] ;  /* 0x00006b00ff0477ac */ /* 0x000eac0008000a00 */
[----:B------:R-:W3:Y:S08]  /*0100*/  LDC.64 R10, c[0x0][0x3a0] ;  /* 0x0000e800ff0a7b82 */ /* 0x000ef00000000a00 */
[----:B------:R-:W4:Y:S01]  /*0110*/  LDC.64 R12, c[0x0][0x3a8] ;  /* 0x0000ea00ff0c7b82 */ /* 0x000f220000000a00 */
[----:B-1----:R-:W-:Y:S01]  /*0120*/  IMAD R5, R3, UR6, R0 ;  /* 0x0000000603057c24 */ /* 0x002fe2000f8e0200 */
[----:B------:R-:W1:Y:S01]  /*0130*/  LDCU UR6, c[0x0][0x390] ;  /* 0x00007200ff0677ac */ /* 0x000e620008000800 */
[----:B0-----:R-:W-:-:S05]  /*0140*/  IMAD.WIDE R8, R0, 0x4, R8 ;  /* 0x0000000400087825 */ /* 0x001fca00078e0208 */
[----:B------:R-:W0:Y:S01]  /*0150*/  LDC.64 R6, c[0x0][0x3c0] ;  /* 0x0000f000ff067b82 */ /* 0x000e220000000a00 */
[----:B--2---:R-:W2:Y:S01]  /*0160*/  LDG.E R8, desc[UR4][R8.64] ;  /* 0x0000000408087981 */ /* 0x004ea2000c1e1900 */
[----:B---3--:R-:W-:-:S06]  /*0170*/  IMAD.WIDE.U32 R10, R3, 0x4, R10 ;  /* 0x00000004030a7825 */ /* 0x008fcc00078e000a */
[----:B------:R-:W2:Y:S01]  /*0180*/  LDG.E R11, desc[UR4][R10.64] ;  /* 0x000000040a0b7981 */ /* 0x000ea2000c1e1900 */
[----:B----4-:R-:W-:Y:S02]  /*0190*/  IMAD.WIDE R12, R5, 0x4, R12 ;  /* 0x00000004050c7825 */ /* 0x010fe400078e020c */
[----:B------:R-:W3:Y:S04]  /*01a0*/  LDC.64 R4, c[0x0][0x3b8] ;  /* 0x0000ee00ff047b82 */ /* 0x000ee80000000a00 */
[----:B------:R-:W4:Y:S01]  /*01b0*/  LDG.E R12, desc[UR4][R12.64] ;  /* 0x000000040c0c7981 */ /* 0x000f22000c1e1900 */
[----:B0-----:R-:W-:-:S06]  /*01c0*/  IMAD.WIDE.U32 R6, R3, 0x4, R6 ;  /* 0x0000000403067825 */ /* 0x001fcc00078e0006 */
[----:B------:R-:W5:Y:S01]  /*01d0*/  LDG.E R7, desc[UR4][R6.64] ;  /* 0x0000000406077981 */ /* 0x000f62000c1e1900 */
[----:B---3--:R-:W-:-:S06]  /*01e0*/  IMAD.WIDE R4, R0, 0x4, R4 ;  /* 0x0000000400047825 */ /* 0x008fcc00078e0204 */
[----:B------:R0:W5:Y:S01]  /*01f0*/  LDG.E R4, desc[UR4][R4.64] ;  /* 0x0000000404047981 */ /* 0x000162000c1e1900 */
[----:B-1----:R-:W-:Y:S02]  /*0200*/  IMAD R3, R3, UR6, R0 ;  /* 0x0000000603037c24 */ /* 0x002fe4000f8e0200 */
[----:B--2---:R-:W-:Y:S02]  /*0210*/  FADD R2, R8, R11 ;  /* 0x0000000b08027221 */ /* 0x004fe40000000000 */
[----:B------:R-:W1:Y:S01]  /*0220*/  LDC.64 R8, c[0x0][0x388] ;  /* 0x0000e200ff087b82 */ /* 0x000e620000000a00 */
[----:B----4-:R-:W-:-:S04]  /*0230*/  FADD R15, R12, R12 ;  /* 0x0000000c0c0f7221 */ /* 0x010fc80000000000 */
[----:B------:R-:W-:-:S04]  /*0240*/  FADD R2, R2, -R15 ;  /* 0x8000000f02027221 */ /* 0x000fc80000000000 */
[----:B------:R-:W-:-:S04]  /*0250*/  FMUL R2, R2, UR7 ;  /* 0x0000000702027c20 */ /* 0x000fc80008400000 */
[----:B------:R-:W-:-:S05]  /*0260*/  FMUL R10, R2, -1.4426950216293334961 ;  /* 0xbfb8aa3b020a7820 */ /* 0x000fca0000400000 */
[----:B------:R-:W-:-:S13]  /*0270*/  FSETP.GEU.AND P0, PT, R10, -126, PT ;  /* 0xc2fc00000a00780b */ /* 0x000fda0003f0e000 */
[----:B------:R-:W-:-:S04]  /*0280*/  @!P0 FMUL R10, R10, 0.5 ;  /* 0x3f0000000a0a8820 */ /* 0x000fc80000400000 */
[----:B0-----:R-:W0:Y:S01]  /*0290*/  MUFU.EX2 R5, R10 ;  /* 0x0000000a00057308 */ /* 0x001e220000000800 */
[----:B-----5:R-:W-:Y:S01]  /*02a0*/  FMUL R4, R4, R7 ;  /* 0x0000000704047220 */ /* 0x020fe20000400000 */
[----:B-1----:R-:W-:-:S04]  /*02b0*/  IMAD.WIDE R2, R3, 0x4, R8 ;  /* 0x0000000403027825 */ /* 0x002fc800078e0208 */
[----:B0-----:R-:W-:-:S04]  /*02c0*/  @!P0 FMUL R5, R5, R5 ;  /* 0x0000000505058220 */ /* 0x001fc80000400000 */
[----:B------:R-:W-:-:S05]  /*02d0*/  FMUL R5, R4, R5 ;  /* 0x0000000504057220 */ /* 0x000fca0000400000 */
[----:B------:R-:W-:Y:S01]  /*02e0*/  STG.E desc[UR4][R2.64], R5 ;  /* 0x0000000502007986 */ /* 0x000fe2000c101904 */
[----:B------:R-:W-:Y:S05]  /*02f0*/  EXIT ;  /* 0x000000000000794d */ /* 0x000fea0003800000 */
.L_x_0:
[----:B------:R-:W-:-:S00]  /*0300*/  BRA `(.L_x_0) ;  /* 0xfffffffc00fc7947 */ /* 0x000fc0000383ffff */
[----:B------:R-:W-:-:S00]  /*0310*/  NOP ;  /* 0x0000000000007918 */ /* 0x000fc00000000000 */
        /* <DEDUP_REMOVED lines=14> */
.L_x_11:


//--------------------- .text._Z7vecnormIfEvPT_iS1_ii --------------------------
	.section	.text._Z7vecnormIfEvPT_iS1_ii,"ax",@progbits
	.align	128
        .global         _Z7vecnormIfEvPT_iS1_ii
        .type           _Z7vecnormIfEvPT_iS1_ii,@function
        .size           _Z7vecnormIfEvPT_iS1_ii,(.L_x_12 - _Z7vecnormIfEvPT_iS1_ii)
        .other          _Z7vecnormIfEvPT_iS1_ii,@"STO_CUDA_ENTRY STV_DEFAULT"
_Z7vecnormIfEvPT_iS1_ii:
.text._Z7vecnormIfEvPT_iS1_ii:
[----:B------:R-:W-:Y:S01]  /*0000*/  LDC R1, c[0x0][0x37c] ;  /* 0x0000df00ff017b82 */ /* 0x000fe20000000800 */
[----:B------:R-:W0:Y:S07]  /*0010*/  S2R R3, SR_TID.X ;  /* 0x0000000000037919 */ /* 0x000e2e0000002100 */
[----:B------:R-:W0:Y:S01]  /*0020*/  S2UR UR4, SR_CTAID.X ;  /* 0x00000000000479c3 */ /* 0x000e220000002500 */
[----:B------:R-:W1:Y:S07]  /*0030*/  LDCU UR5, c[0x0][0x398] ;  /* 0x00007300ff0577ac */ /* 0x000e6e0008000800 */
[----:B------:R-:W0:Y:S02]  /*0040*/  LDC R0, c[0x0][0x360] ;  /* 0x0000d800ff007b82 */ /* 0x000e240000000800 */
[----:B0-----:R-:W-:-:S05]  /*0050*/  IMAD R0, R0, UR4, R3 ;  /* 0x0000000400007c24 */ /* 0x001fca000f8e0203 */
[----:B-1----:R-:W-:-:S13]  /*0060*/  ISETP.GE.AND P0, PT, R0, UR5, PT ;  /* 0x0000000500007c0c */ /* 0x002fda000bf06270 */
[----:B------:R-:W-:Y:S05]  /*0070*/  @P0 EXIT ;  /* 0x000000000000094d */ /* 0x000fea0003800000 */
[----:B------:R-:W0:Y:S01]  /*0080*/  LDCU UR6, c[0x0][0x39c] ;  /* 0x00007380ff0677ac */ /* 0x000e220008000800 */
[----:B------:R-:W-:Y:S01]  /*0090*/  HFMA2 R13, -RZ, RZ, 0, 0 ;  /* 0x00000000ff0d7431 */ /* 0x000fe200000001ff */
[----:B------:R-:W1:Y:S01]  /*00a0*/  LDCU.64 UR8, c[0x0][0x358] ;  /* 0x00006b00ff0877ac */ /* 0x000e620008000a00 */
[----:B0-----:R-:W-:-:S09]  /*00b0*/  UISETP.GE.AND UP0, UPT, UR6, 0x1, UPT ;  /* 0x000000010600788c */ /* 0x001fd2000bf06270 */
[----:B-1----:R-:W-:Y:S05]  /*00c0*/  BRA.U !UP0, `(.L_x_1) ;  /* 0x0000000108a07547 */ /* 0x002fea000b800000 */
[----:B------:R-:W-:Y:S01]  /*00d0*/  UISETP.GE.U32.AND UP1, UPT, UR6, 0x4, UPT ;  /* 0x000000040600788c */ /* 0x000fe2000bf26070 */
[----:B------:R-:W-:Y:S01]  /*00e0*/  MOV R13, RZ ;  /* 0x000000ff000d7202 */ /* 0x000fe20000000f00 */
[----:B------:R-:W-:Y:S01]  /*00f0*/  ULOP3.LUT UR5, UR6, 0x3, URZ, 0xc0, !UPT ;  /* 0x0000000306057892 */ /* 0x000fe2000f8ec0ff */
[----:B------:R-:W-:-:S03]  /*0100*/  UMOV UR4, URZ ;  /* 0x000000ff00047c82 */ /* 0x000fc60008000000 */
[----:B------:R-:W-:-:S03]  /*0110*/  UISETP.NE.AND UP0, UPT, UR5, URZ, UPT ;  /* 0x000000ff0500728c */ /* 0x000fc6000bf05270 */
[----:B------:R-:W-:Y:S08]  /*0120*/  BRA.U !UP1, `(.L_x_2) ;  /* 0x0000000109587547 */ /* 0x000ff0000b800000 */
[----:B------:R-:W0:Y:S01]  /*0130*/  LDC R17, c[0x0][0x388] ;  /* 0x0000e200ff117b82 */ /* 0x000e220000000800 */
[----:B------:R-:W-:Y:S01]  /*0140*/  ULOP3.LUT UR4, UR6, 0x7ffffffc, URZ, 0xc0, !UPT ;  /* 0x7ffffffc06047892 */ /* 0x000fe2000f8ec0ff */
[----:B------:R-:W-:Y:S02]  /*0150*/  MOV R13, RZ ;  /* 0x000000ff000d7202 */ /* 0x000fe40000000f00 */
[----:B------:R-:W-:Y:S01]  /*0160*/  MOV R15, R0 ;  /* 0x00000000000f7202 */ /* 0x000fe20000000f00 */
[----:B------:R-:W-:-:S03]  /*0170*/  UIADD3 UR6, UPT, UPT, -UR4, URZ, URZ ;  /* 0x000000ff04067290 */ /* 0x000fc6000fffe1ff */
[----:B------:R-:W1:Y:S09]  /*0180*/  LDC.64 R2, c[0x0][0x380] ;  /* 0x0000e000ff027b82 */ /* 0x000e720000000a00 */
.L_x_3:
[----:B-1----:R-:W-:-:S04]  /*0190*/  IMAD.WIDE R4, R15, 0x4, R2 ;  /* 0x000000040f047825 */ /* 0x002fc800078e0202 */
[C---:B0-----:R-:W-:Y:S02]  /*01a0*/  IMAD.WIDE R6, R17.reuse, 0x4, R4 ;  /* 0x0000000411067825 */ /* 0x041fe400078e0204 */
[----:B------:R-:W2:Y:S02]  /*01b0*/  LDG.E R4, desc[UR8][R4.64] ;  /* 0x0000000804047981 */ /* 0x000ea4000c1e1900 */
[C---:B------:R-:W-:Y:S02]  /*01c0*/  IMAD.WIDE R8, R17.reuse, 0x4, R6 ;  /* 0x0000000411087825 */ /* 0x040fe400078e0206 */
[----:B------:R-:W3:Y:S02]  /*01d0*/  LDG.E R6, desc[UR8][R6.64] ;  /* 0x0000000806067981 */ /* 0x000ee4000c1e1900 */
[C---:B------:R-:W-:Y:S02]  /*01e0*/  IMAD.WIDE R10, R17.reuse, 0x4, R8 ;  /* 0x00000004110a7825 */ /* 0x040fe400078e0208 */
[----:B------:R-:W4:Y:S04]  /*01f0*/  LDG.E R8, desc[UR8][R8.64] ;  /* 0x0000000808087981 */ /* 0x000f28000c1e1900 */
[----:B------:R-:W5:Y:S01]  /*0200*/  LDG.E R10, desc[UR8][R10.64] ;  /* 0x000000080a0a7981 */ /* 0x000f62000c1e1900 */
[----:B------:R-:W-:Y:S01]  /*0210*/  UIADD3 UR6, UPT, UPT, UR6, 0x4, URZ ;  /* 0x0000000406067890 */ /* 0x000fe2000fffe0ff */
[----:B------:R-:W-:-:S03]  /*0220*/  LEA R15, R17, R15, 0x2 ;  /* 0x0000000f110f7211 */ /* 0x000fc600078e10ff */
[----:B------:R-:W-:Y:S01]  /*0230*/  UISETP.NE.AND UP1, UPT, UR6, URZ, UPT ;  /* 0x000000ff0600728c */ /* 0x000fe2000bf25270 */
[----:B--2---:R-:W-:-:S04]  /*0240*/  FFMA R13, R4, R4, R13 ;  /* 0x00000004040d7223 */ /* 0x004fc8000000000d */
[----:B---3--:R-:W-:-:S04]  /*0250*/  FFMA R13, R6, R6, R13 ;  /* 0x00000006060d7223 */ /* 0x008fc8000000000d */
[----:B----4-:R-:W-:-:S04]  /*0260*/  FFMA R13, R8, R8, R13 ;  /* 0x00000008080d7223 */ /* 0x010fc8000000000d */
[----:B-----5:R-:W-:Y:S01]  /*0270*/  FFMA R13, R10, R10, R13 ;  /* 0x0000000a0a0d7223 */ /* 0x020fe2000000000d */
[----:B------:R-:W-:Y:S06]  /*0280*/  BRA.U UP1, `(.L_x_3) ;  /* 0xfffffffd01c07547 */ /* 0x000fec000b83ffff */
.L_x_2:
[----:B------:R-:W-:Y:S05]  /*0290*/  BRA.U !UP0, `(.L_x_1) ;  /* 0x00000001082c7547 */ /* 0x000fea000b800000 */
[----:B------:R-:W0:Y:S01]  /*02a0*/  LDC R6, c[0x0][0x388] ;  /* 0x0000e200ff067b82 */ /* 0x000e220000000800 */
[----:B------:R-:W-:-:S07]  /*02b0*/  UIADD3 UR5, UPT, UPT, -UR5, URZ, URZ ;  /* 0x000000ff05057290 */ /* 0x000fce000fffe1ff */
[----:B------:R-:W1:Y:S01]  /*02c0*/  LDC.64 R4, c[0x0][0x380] ;  /* 0x0000e000ff047b82 */ /* 0x000e620000000a00 */
[----:B0-----:R-:W-:-:S07]  /*02d0*/  IMAD R7, R6, UR4, R0 ;  /* 0x0000000406077c24 */ /* 0x001fce000f8e0200 */
.L_x_4:
[----:B-1----:R-:W-:-:S06]  /*02e0*/  IMAD.WIDE R2, R7, 0x4, R4 ;  /* 0x0000000407027825 */ /* 0x002fcc00078e0204 */
[----:B------:R-:W2:Y:S01]  /*02f0*/  LDG.E R2, desc[UR8][R2.64] ;  /* 0x0000000802027981 */ /* 0x000ea2000c1e1900 */
[----:B------:R-:W-:Y:S01]  /*0300*/  UIADD3 UR5, UPT, UPT, UR5, 0x1, URZ ;  /* 0x0000000105057890 */ /* 0x000fe2000fffe0ff */
[----:B------:R-:W-:-:S03]  /*0310*/  IADD3 R7, PT, PT, R7, R6, RZ ;  /* 0x0000000607077210 */ /* 0x000fc60007ffe0ff */
[----:B------:R-:W-:Y:S01]  /*0320*/  UISETP.NE.AND UP0, UPT, UR5, URZ, UPT ;  /* 0x000000ff0500728c */ /* 0x000fe2000bf05270 */
[----:B--2---:R-:W-:-:S08]  /*0330*/  FFMA R13, R2, R2, R13 ;  /* 0x00000002020d7223 */ /* 0x004fd0000000000d */
[----:B------:R-:W-:Y:S05]  /*0340*/  BRA.U UP0, `(.L_x_4) ;  /* 0xfffffffd00e47547 */ /* 0x000fea000b83ffff */
.L_x_1:
[----:B------:R-:W0:Y:S02]  /*0350*/  LDC.64 R2, c[0x0][0x390] ;  /* 0x0000e400ff027b82 */ /* 0x000e240000000a00 */
[----:B0-----:R-:W-:-:S05]  /*0360*/  IMAD.WIDE R2, R0, 0x4, R2 ;  /* 0x0000000400027825 */ /* 0x001fca00078e0202 */
[----:B------:R-:W-:Y:S01]  /*0370*/  STG.E desc[UR8][R2.64], R13 ;  /* 0x0000000d02007986 */ /* 0x000fe2000c101908 */
[----:B------:R-:W-:Y:S05]  /*0380*/  EXIT ;  /* 0x000000000000794d */ /* 0x000fea0003800000 */
.L_x_5:
        /* <DEDUP_REMOVED lines=15> */
.L_x_12:


//--------------------- .text._Z8vecnormTPfiS_ii  --------------------------
	.section	.text._Z8vecnormTPfiS_ii,"ax",@progbits
	.align	128
        .global         _Z8vecnormTPfiS_ii
        .type           _Z8vecnormTPfiS_ii,@function
        .size           _Z8vecnormTPfiS_ii,(.L_x_13 - _Z8vecnormTPfiS_ii)
        .other          _Z8vecnormTPfiS_ii,@"STO_CUDA_ENTRY STV_DEFAULT"
_Z8vecnormTPfiS_ii:
.text._Z8vecnormTPfiS_ii:
        /* <DEDUP_REMOVED lines=13> */
[----:B------:R-:W0:Y:S01]  /*00d0*/  LDCU UR7, c[0x0][0x388] ;  /* 0x00007100ff0777ac */ /* 0x000e220008000800 */
[----:B------:R-:W-:Y:S01]  /*00e0*/  MOV R9, RZ ;  /* 0x000000ff00097202 */ /* 0x000fe20000000f00 */
[----:B------:R-:W-:Y:S02]  /*00f0*/  UISETP.GE.U32.AND UP1, UPT, UR6, 0x4, UPT ;  /* 0x000000040600788c */ /* 0x000fe4000bf26070 */
[----:B------:R-:W-:Y:S01]  /*0100*/  ULOP3.LUT UR5, UR6, 0x3, URZ, 0xc0, !UPT ;  /* 0x0000000306057892 */ /* 0x000fe2000f8ec0ff */
[----:B------:R-:W-:-:S03]  /*0110*/  UMOV UR4, URZ ;  /* 0x000000ff00047c82 */ /* 0x000fc60008000000 */
[----:B------:R-:W-:Y:S01]  /*0120*/  UISETP.NE.AND UP0, UPT, UR5, URZ, UPT ;  /* 0x000000ff0500728c */ /* 0x000fe2000bf05270 */
[----:B0-----:R-:W-:Y:S02]  /*0130*/  IMAD R0, R7, UR7, RZ ;  /* 0x0000000707007c24 */ /* 0x001fe4000f8e02ff */
[----:B------:R-:W-:Y:S08]  /*0140*/  BRA.U !UP1, `(.L_x_7) ;  /* 0x0000000109587547 */ /* 0x000ff0000b800000 */
[----:B------:R-:W0:Y:S01]  /*0150*/  LDCU.64 UR8, c[0x0][0x380] ;  /* 0x00007000ff0877ac */ /* 0x000e220008000a00 */
[----:B------:R-:W-:Y:S02]  /*0160*/  MOV R9, RZ ;  /* 0x000000ff00097202 */ /* 0x000fe40000000f00 */
[----:B------:R-:W-:Y:S01]  /*0170*/  MOV R5, R0 ;  /* 0x0000000000057202 */ /* 0x000fe20000000f00 */
[----:B------:R-:W-:Y:S02]  /*0180*/  ULOP3.LUT UR4, UR6, 0x7ffffffc, URZ, 0xc0, !UPT ;  /* 0x7ffffffc06047892 */ /* 0x000fe4000f8ec0ff */
[----:B0-----:R-:W-:Y:S02]  /*0190*/  UIADD3 UR6, UP1, UPT, UR8, 0x8, URZ ;  /* 0x0000000808067890 */ /* 0x001fe4000ff3e0ff */
[----:B------:R-:W-:Y:S02]  /*01a0*/  UIADD3 UR8, UPT, UPT, -UR4, URZ, URZ ;  /* 0x000000ff04087290 */ /* 0x000fe4000fffe1ff */
[----:B------:R-:W-:-:S12]  /*01b0*/  UIADD3.X UR7, UPT, UPT, URZ, UR9, URZ, UP1, !UPT ;  /* 0x00000009ff077290 */ /* 0x000fd80008ffe4ff */
.L_x_8:
[----:B------:R-:W-:Y:S02]  /*01c0*/  MOV R2, UR6 ;  /* 0x0000000600027c02 */ /* 0x000fe40008000f00 */
[----:B------:R-:W-:-:S03]  /*01d0*/  MOV R3, UR7 ;  /* 0x0000000700037c02 */ /* 0x000fc60008000f00 */
[----:B------:R-:W-:-:S05]  /*01e0*/  IMAD.WIDE R2, R5, 0x4, R2 ;  /* 0x0000000405027825 */ /* 0x000fca00078e0202 */
[----:B------:R-:W2:Y:S04]  /*01f0*/  LDG.E R4, desc[UR10][R2.64+-0x8] ;  /* 0xfffff80a02047981 */ /* 0x000ea8000c1e1900 */
[----:B------:R-:W3:Y:S04]  /*0200*/  LDG.E R11, desc[UR10][R2.64+-0x4] ;  /* 0xfffffc0a020b7981 */ /* 0x000ee8000c1e1900 */
[----:B------:R-:W4:Y:S04]  /*0210*/  LDG.E R13, desc[UR10][R2.64] ;  /* 0x0000000a020d7981 */ /* 0x000f28000c1e1900 */
[----:B------:R-:W5:Y:S01]  /*0220*/  LDG.E R15, desc[UR10][R2.64+0x4] ;  /* 0x0000040a020f7981 */ /* 0x000f62000c1e1900 */
[----:B------:R-:W-:Y:S01]  /*0230*/  UIADD3 UR8, UPT, UPT, UR8, 0x4, URZ ;  /* 0x0000000408087890 */ /* 0x000fe2000fffe0ff */
[----:B------:R-:W-:-:S03]  /*0240*/  IADD3 R5, PT, PT, R5, 0x4, RZ ;  /* 0x0000000405057810 */ /* 0x000fc60007ffe0ff */
[----:B------:R-:W-:Y:S01]  /*0250*/  UISETP.NE.AND UP1, UPT, UR8, URZ, UPT ;  /* 0x000000ff0800728c */ /* 0x000fe2000bf25270 */
[----:B--2---:R-:W-:-:S04]  /*0260*/  FFMA R4, R4, R4, R9 ;  /* 0x0000000404047223 */ /* 0x004fc80000000009 */
[----:B---3--:R-:W-:-:S04]  /*0270*/  FFMA R4, R11, R11, R4 ;  /* 0x0000000b0b047223 */ /* 0x008fc80000000004 */
[----:B----4-:R-:W-:-:S04]  /*0280*/  FFMA R4, R13, R13, R4 ;  /* 0x0000000d0d047223 */ /* 0x010fc80000000004 */
[----:B-----5:R-:W-:Y:S01]  /*0290*/  FFMA R9, R15, R15, R4 ;  /* 0x0000000f0f097223 */ /* 0x020fe20000000004 */
[----:B------:R-:W-:Y:S06]  /*02a0*/  BRA.U UP1, `(.L_x_8) ;  /* 0xfffffffd01c47547 */ /* 0x000fec000b83ffff */
.L_x_7:
[----:B------:R-:W-:Y:S05]  /*02b0*/  BRA.U !UP0, `(.L_x_6) ;  /* 0x0000000108287547 */ /* 0x000fea000b800000 */
[----:B------:R-:W0:Y:S01]  /*02c0*/  LDC.64 R4, c[0x0][0x380] ;  /* 0x0000e000ff047b82 */ /* 0x000e220000000a00 */
[----:B------:R-:W-:Y:S01]  /*02d0*/  IADD3 R11, PT, PT, R0, UR4, RZ ;  /* 0x00000004000b7c10 */ /* 0x000fe2000fffe0ff */
[----:B------:R-:W-:-:S12]  /*02e0*/  UIADD3 UR5, UPT, UPT, -UR5, URZ, URZ ;  /* 0x000000ff05057290 */ /* 0x000fd8000fffe1ff */
.L_x_9:
[----:B0-----:R-:W-:-:S06]  /*02f0*/  IMAD.WIDE R2, R11, 0x4, R4 ;  /* 0x000000040b027825 */ /* 0x001fcc00078e0204 */
[----:B------:R-:W2:Y:S01]  /*0300*/  LDG.E R2, desc[UR10][R2.64] ;  /* 0x0000000a02027981 */ /* 0x000ea2000c1e1900 */
[----:B------:R-:W-:Y:S01]  /*0310*/  UIADD3 UR5, UPT, UPT, UR5, 0x1, URZ ;  /* 0x0000000105057890 */ /* 0x000fe2000fffe0ff */
[----:B------:R-:W-:-:S03]  /*0320*/  IADD3 R11, PT, PT, R11, 0x1, RZ ;  /* 0x000000010b0b7810 */ /* 0x000fc60007ffe0ff */
[----:B------:R-:W-:Y:S01]  /*0330*/  UISETP.NE.AND UP0, UPT, UR5, URZ, UPT ;  /* 0x000000ff0500728c */ /* 0x000fe2000bf05270 */
[----:B--2---:R-:W-:-:S08]  /*0340*/  FFMA R9, R2, R2, R9 ;  /* 0x0000000202097223 */ /* 0x004fd00000000009 */
[----:B------:R-:W-:Y:S05]  /*0350*/  BRA.U UP0, `(.L_x_9) ;  /* 0xfffffffd00e47547 */ /* 0x000fea000b83ffff */
.L_x_6:
[----:B------:R-:W0:Y:S02]  /*0360*/  LDC.64 R2, c[0x0][0x390] ;  /* 0x0000e400ff027b82 */ /* 0x000e240000000a00 */
[----:B0-----:R-:W-:-:S05]  /*0370*/  IMAD.WIDE R2, R7, 0x4, R2 ;  /* 0x0000000407027825 */ /* 0x001fca00078e0202 */
[----:B------:R-:W-:Y:S01]  /*0380*/  STG.E desc[UR10][R2.64], R9 ;  /* 0x0000000902007986 */ /* 0x000fe2000c10190a */
[----:B------:R-:W-:Y:S05]  /*0390*/  EXIT ;  /* 0x000000000000794d */ /* 0x000fea0003800000 */
.L_x_10:
        /* <DEDUP_REMOVED lines=14> */
.L_x_13:


//--------------------- .nv.shared.reserved.0     --------------------------
	.section	.nv.shared.reserved.0,"aw",@nobits
	.weak		__nv_reservedSMEM_offset_0_alias
	.size		__nv_reservedSMEM_offset_0_alias, 0, 64
	.other		__nv_reservedSMEM_offset_0_alias,@"STO_CUDA_RESERVED_SHARED STV_DEFAULT"
__nv_reservedSMEM_offset_0_alias:
	.zero		0
	.zero		64


//--------------------- .nv.constant0._Z3rbfIffEviiPT_iS1_S1_S1_iT0_S1_S1_ --------------------------
	.section	.nv.constant0._Z3rbfIffEviiPT_iS1_S1_S1_iT0_S1_S1_,"a",@progbits
	.sectionflags	@""
	.align	4
.nv.constant0._Z3rbfIffEviiPT_iS1_S1_S1_iT0_S1_S1_:
	.zero		968


//--------------------- .nv.constant0._Z7vecnormIfEvPT_iS1_ii --------------------------
	.section	.nv.constant0._Z7vecnormIfEvPT_iS1_ii,"a",@progbits
	.sectionflags	@""
	.align	4
.nv.constant0._Z7vecnormIfEvPT_iS1_ii:
	.zero		928


//--------------------- .nv.constant0._Z8vecnormTPfiS_ii --------------------------
	.section	.nv.constant0._Z8vecnormTPfiS_ii,"a",@progbits
	.sectionflags	@""
	.align	4
.nv.constant0._Z8vecnormTPfiS_ii:
	.zero		928


//--------------------- SYMBOLS --------------------------

	.type		.nv.reservedSmem.offset0,@object
	.size		.nv.reservedSmem.offset0,0x4
